//
// Generated by NVIDIA NVVM Compiler
//
// Compiler Build ID: CL-36424714
// Cuda compilation tools, release 13.0, V13.0.88
// Based on NVVM 20.0.0
//

.version 9.0
.target sm_100
.address_size 64

	// .globl	_Z10mul_matrixPiS_S_

.visible .entry _Z10mul_matrixPiS_S_(
	.param .u64 .ptr .align 1 _Z10mul_matrixPiS_S__param_0,
	.param .u64 .ptr .align 1 _Z10mul_matrixPiS_S__param_1,
	.param .u64 .ptr .align 1 _Z10mul_matrixPiS_S__param_2
)
{
	.reg .pred 	%p<2>;
	.reg .b32 	%r<32>;
	.reg .b64 	%rd<21>;

	ld.param.u64 	%rd6, [_Z10mul_matrixPiS_S__param_0];
	ld.param.u64 	%rd7, [_Z10mul_matrixPiS_S__param_1];
	ld.param.u64 	%rd5, [_Z10mul_matrixPiS_S__param_2];
	cvta.to.global.u64 	%rd8, %rd7;
	cvta.to.global.u64 	%rd9, %rd6;
	mov.u32 	%r10, %ctaid.x;
	mov.u32 	%r11, %ntid.x;
	mov.u32 	%r12, %tid.x;
	mad.lo.s32 	%r13, %r10, %r11, %r12;
	mov.u32 	%r14, %ctaid.y;
	mov.u32 	%r15, %ntid.y;
	mov.u32 	%r16, %tid.y;
	mad.lo.s32 	%r1, %r14, %r15, %r16;
	mul.lo.s32 	%r2, %r13, 300;
	mul.wide.u32 	%rd10, %r15, %r14;
	cvt.u64.u32 	%rd11, %r16;
	add.s64 	%rd12, %rd10, %rd11;
	shl.b64 	%rd13, %rd12, 2;
	add.s64 	%rd14, %rd13, %rd9;
	add.s64 	%rd20, %rd14, 2400;
	add.s64 	%rd2, %rd8, 8;
	mov.b32 	%r30, 0;
	mov.u32 	%r29, %r2;
	mov.u32 	%r31, %r30;
$L__BB0_1:
	mul.wide.s32 	%rd15, %r29, 4;
	add.s64 	%rd16, %rd2, %rd15;
	ld.global.u32 	%r17, [%rd20+-2400];
	ld.global.u32 	%r18, [%rd16+-8];
	mad.lo.s32 	%r19, %r18, %r17, %r31;
	ld.global.u32 	%r20, [%rd20+-1200];
	ld.global.u32 	%r21, [%rd16+-4];
	mad.lo.s32 	%r22, %r21, %r20, %r19;
	ld.global.u32 	%r23, [%rd20];
	ld.global.u32 	%r24, [%rd16];
	mad.lo.s32 	%r25, %r24, %r23, %r22;
	ld.global.u32 	%r26, [%rd20+1200];
	ld.global.u32 	%r27, [%rd16+4];
	mad.lo.s32 	%r31, %r27, %r26, %r25;
	add.s32 	%r30, %r30, 4;
	add.s64 	%rd20, %rd20, 4800;
	add.s32 	%r29, %r29, 4;
	setp.ne.s32 	%p1, %r30, 300;
	@%p1 bra 	$L__BB0_1;
	cvta.to.global.u64 	%rd17, %rd5;
	add.s32 	%r28, %r2, %r1;
	mul.wide.s32 	%rd18, %r28, 4;
	add.s64 	%rd19, %rd17, %rd18;
	st.global.u32 	[%rd19], %r31;
	ret;

}


// ===== COMPILED SASS (sm_100) =====

	.target	sm_100

	.elftype	@"ET_EXEC"


//--------------------- .note.nv.tkinfo           --------------------------
	.section	.note.nv.tkinfo,"",@"SHT_NOTE"
	.sectionflags	@"SHF_NOTE_NV_TKINFO"
	.tkinfo
        /*0018*/ 	.word	0x00000002
        /*0030*/ 	.string	""
        /*0030*/ 	.string	"ptxas"
        /*0030*/ 	.string	"Cuda compilation tools, release 13.0, V13.0.88"
        /*0030*/ 	.string	"Build cuda_13.0.r13.0/compiler.36424714_0"
        /*0030*/ 	.string	"-arch sm_100 -m 64 "



//--------------------- .note.nv.cuinfo           --------------------------
	.section	.note.nv.cuinfo,"",@"SHT_NOTE"
	.sectionflags	@"SHF_NOTE_NV_CUINFO"
        /*0018*/ 	.short	0x0002
        /*001a*/ 	.short	0x0064
        /*001c*/ 	.short	0x0082
	.zero		2


//--------------------- .nv.info                  --------------------------
	.section	.nv.info,"",@"SHT_CUDA_INFO"
	.align	4


	//----- nvinfo : EIATTR_REGCOUNT
	.align		4
        /*0000*/ 	.byte	0x04, 0x2f
        /*0002*/ 	.short	(.L_1 - .L_0)
	.align		4
.L_0:
        /*0004*/ 	.word	index@(_Z10mul_matrixPiS_S_)
        /*0008*/ 	.word	0x00000020


	//----- nvinfo : EIATTR_FRAME_SIZE
	.align		4
.L_1:
        /*000c*/ 	.byte	0x04, 0x11
        /*000e*/ 	.short	(.L_3 - .L_2)
	.align		4
.L_2:
        /*0010*/ 	.word	index@(_Z10mul_matrixPiS_S_)
        /*0014*/ 	.word	0x00000000


	//----- nvinfo : EIATTR_MIN_STACK_SIZE
	.align		4
.L_3:
        /*0018*/ 	.byte	0x04, 0x12
        /*001a*/ 	.short	(.L_5 - .L_4)
	.align		4
.L_4:
        /*001c*/ 	.word	index@(_Z10mul_matrixPiS_S_)
        /*0020*/ 	.word	0x00000000
.L_5:


//--------------------- .nv.compat                --------------------------
	.section	.nv.compat,"",@"SHT_CUDA_COMPAT_INFO"
	.align	4
        /*0000*/ 	.byte	0x02, 0x09, 0x00, 0x00, 0x02, 0x02, 0x01, 0x00, 0x02, 0x05, 0x05, 0x00, 0x03, 0x07, 0x01, 0x01
        /*0010*/ 	.byte	0x02, 0x03, 0x00, 0x00, 0x02, 0x06, 0x01, 0x00, 0x04, 0x0b, 0x08, 0x00, 0x09, 0x00, 0x00, 0x00
        /*0020*/ 	.byte	0x00, 0x00, 0x00, 0x00


//--------------------- .nv.info._Z10mul_matrixPiS_S_ --------------------------
	.section	.nv.info._Z10mul_matrixPiS_S_,"",@"SHT_CUDA_INFO"
	.sectionflags	@""
	.align	4


	//----- nvinfo : EIATTR_CUDA_API_VERSION
	.align		4
        /*0000*/ 	.byte	0x04, 0x37
        /*0002*/ 	.short	(.L_7 - .L_6)
.L_6:
        /*0004*/ 	.word	0x00000082


	//----- nvinfo : EIATTR_KPARAM_INFO
	.align		4
.L_7:
        /*0008*/ 	.byte	0x04, 0x17
        /*000a*/ 	.short	(.L_9 - .L_8)
.L_8:
        /*000c*/ 	.word	0x00000000
        /*0010*/ 	.short	0x0002
        /*0012*/ 	.short	0x0010
        /*0014*/ 	.byte	0x00, 0xf5, 0x21, 0x00


	//----- nvinfo : EIATTR_KPARAM_INFO
	.align		4
.L_9:
        /*0018*/ 	.byte	0x04, 0x17
        /*001a*/ 	.short	(.L_11 - .L_10)
.L_10:
        /*001c*/ 	.word	0x00000000
        /*0020*/ 	.short	0x0001
        /*0022*/ 	.short	0x0008
        /*0024*/ 	.byte	0x00, 0xf5, 0x21, 0x00


	//----- nvinfo : EIATTR_KPARAM_INFO
	.align		4
.L_11:
        /*0028*/ 	.byte	0x04, 0x17
        /*002a*/ 	.short	(.L_13 - .L_12)
.L_12:
        /*002c*/ 	.word	0x00000000
        /*0030*/ 	.short	0x0000
        /*0032*/ 	.short	0x0000
        /*0034*/ 	.byte	0x00, 0xf5, 0x21, 0x00


	//----- nvinfo : EIATTR_SPARSE_MMA_MASK
	.align		4
.L_13:
        /*0038*/ 	.byte	0x03, 0x50
        /*003a*/ 	.short	0x0000


	//----- nvinfo : EIATTR_MAXREG_COUNT
	.align		4
        /*003c*/ 	.byte	0x03, 0x1b
        /*003e*/ 	.short	0x00ff


	//----- nvinfo : EIATTR_MERCURY_ISA_VERSION
	.align		4
        /*0040*/ 	.byte	0x03, 0x5f
        /*0042*/ 	.short	0x0101


	//----- nvinfo : EIATTR_VRC_CTA_INIT_COUNT
	.align		4
        /*0044*/ 	.byte	0x02, 0x4a
	.zero		1
	.zero		1


	//----- nvinfo : EIATTR_EXIT_INSTR_OFFSETS
	.align		4
        /*0048*/ 	.byte	0x04, 0x1c
        /*004a*/ 	.short	(.L_15 - .L_14)


	//   ....[0]....
.L_14:
        /*004c*/ 	.word	0x00000f50


	//----- nvinfo : EIATTR_CBANK_PARAM_SIZE
	.align		4
.L_15:
        /*0050*/ 	.byte	0x03, 0x19
        /*0052*/ 	.short	0x0018


	//----- nvinfo : EIATTR_PARAM_CBANK
	.align		4
        /*0054*/ 	.byte	0x04, 0x0a
        /*0056*/ 	.short	(.L_17 - .L_16)
	.align		4
.L_16:
        /*0058*/ 	.word	index@(.nv.constant0._Z10mul_matrixPiS_S_)
        /*005c*/ 	.short	0x0380
        /*005e*/ 	.short	0x0018


	//----- nvinfo : EIATTR_SW_WAR
	.align		4
.L_17:
        /*0060*/ 	.byte	0x04, 0x36
        /*0062*/ 	.short	(.L_19 - .L_18)
.L_18:
        /*0064*/ 	.word	0x00000008
.L_19:


//--------------------- .nv.callgraph             --------------------------
	.section	.nv.callgraph,"",@"SHT_CUDA_CALLGRAPH"
	.align	4
	.sectionentsize	8
	.align		4
        /*0000*/ 	.word	0x00000000
	.align		4
        /*0004*/ 	.word	0xffffffff
	.align		4
        /*0008*/ 	.word	0x00000000
	.align		4
        /*000c*/ 	.word	0xfffffffe
	.align		4
        /*0010*/ 	.word	0x00000000
	.align		4
        /*0014*/ 	.word	0xfffffffd
	.align		4
        /*0018*/ 	.word	0x00000000
	.align		4
        /*001c*/ 	.word	0xfffffffc


//--------------------- .text._Z10mul_matrixPiS_S_ --------------------------
	.section	.text._Z10mul_matrixPiS_S_,"ax",@progbits
	.align	128
        .global         _Z10mul_matrixPiS_S_
        .type           _Z10mul_matrixPiS_S_,@function
        .size           _Z10mul_matrixPiS_S_,(.L_x_2 - _Z10mul_matrixPiS_S_)
        .other          _Z10mul_matrixPiS_S_,@"STO_CUDA_ENTRY STV_DEFAULT"
_Z10mul_matrixPiS_S_:
.text._Z10mul_matrixPiS_S_:
[----:B------:R-:W-:Y:S01]  /*0000*/  LDC R1, c[0x0][0x37c] ;  /* 0x0000df00ff017b82 */ /* 0x000fe20000000800 */
[----:B------:R-:W0:Y:S07]  /*0010*/  S2R R2, SR_TID.Y ;  /* 0x0000000000027919 */ /* 0x000e2e0000002200 */
[----:B------:R-:W1:Y:S01]  /*0020*/  LDC R11, c[0x0][0x360] ;  /* 0x0000d800ff0b7b82 */ /* 0x000e620000000800 */
[----:B------:R-:W2:Y:S01]  /*0030*/  LDCU.128 UR12, c[0x0][0x380] ;  /* 0x00007000ff0c77ac */ /* 0x000ea20008000c00 */
[----:B------:R-:W-:Y:S01]  /*0040*/  HFMA2 R3, -RZ, RZ, 0, 0 ;  /* 0x00000000ff037431 */ /* 0x000fe200000001ff */
[----:B------:R-:W1:Y:S01]  /*0050*/  S2R R0, SR_TID.X ;  /* 0x0000000000007919 */ /* 0x000e620000002100 */
[----:B------:R-:W-:Y:S01]  /*0060*/  MOV R8, RZ ;  /* 0x000000ff00087202 */ /* 0x000fe20000000f00 */
[----:B------:R-:W3:Y:S03]  /*0070*/  LDCU.64 UR6, c[0x0][0x358] ;  /* 0x00006b00ff0677ac */ /* 0x000ee60008000a00 */
[----:B------:R-:W0:Y:S08]  /*0080*/  S2UR UR8, SR_CTAID.Y ;  /* 0x00000000000879c3 */ /* 0x000e300000002600 */
[----:B------:R-:W0:Y:S01]  /*0090*/  LDC R7, c[0x0][0x364] ;  /* 0x0000d900ff077b82 */ /* 0x000e220000000800 */
[----:B--2---:R-:W-:-:S07]  /*00a0*/  UIADD3 UR4, UP0, UPT, UR14, 0x8, URZ ;  /* 0x000000080e047890 */ /* 0x004fce000ff1e0ff */
[----:B------:R-:W1:Y:S01]  /*00b0*/  S2UR UR5, SR_CTAID.X ;  /* 0x00000000000579c3 */ /* 0x000e620000002500 */
[----:B0-----:R-:W-:-:S03]  /*00c0*/  IMAD.WIDE.U32 R4, R7, UR8, R2 ;  /* 0x0000000807047c25 */ /* 0x001fc6000f8e0002 */
[C---:B------:R-:W-:Y:S01]  /*00d0*/  LEA R9, P0, R4.reuse, UR12, 0x2 ;  /* 0x0000000c04097c11 */ /* 0x040fe2000f8010ff */
[----:B-1----:R-:W-:Y:S01]  /*00e0*/  IMAD R11, R11, UR5, R0 ;  /* 0x000000050b0b7c24 */ /* 0x002fe2000f8e0200 */
[----:B------:R-:W-:Y:S02]  /*00f0*/  UIADD3.X UR5, UPT, UPT, URZ, UR15, URZ, UP0, !UPT ;  /* 0x0000000fff057290 */ /* 0x000fe400087fe4ff */
[----:B------:R-:W-:Y:S01]  /*0100*/  IADD3 R9, P1, PT, R9, 0x960, RZ ;  /* 0x0000096009097810 */ /* 0x000fe20007f3e0ff */
[----:B------:R-:W-:Y:S01]  /*0110*/  IMAD R0, R7, UR8, R2 ;  /* 0x0000000807007c24 */ /* 0x000fe2000f8e0202 */
[----:B------:R-:W-:Y:S01]  /*0120*/  LEA.HI.X R5, R4, UR13, R5, 0x2, P0 ;  /* 0x0000000d04057c11 */ /* 0x000fe200080f1405 */
[----:B------:R-:W-:Y:S01]  /*0130*/  IMAD R11, R11, 0x12c, RZ ;  /* 0x0000012c0b0b7824 */ /* 0x000fe200078e02ff */
[----:B------:R-:W-:Y:S01]  /*0140*/  MOV R2, UR4 ;  /* 0x0000000400027c02 */ /* 0x000fe20008000f00 */
[----:B------:R-:W-:Y:S01]  /*0150*/  UMOV UR4, URZ ;  /* 0x000000ff00047c82 */ /* 0x000fe20008000000 */
[----:B------:R-:W-:-:S02]  /*0160*/  MOV R3, UR5 ;  /* 0x0000000500037c02 */ /* 0x000fc40008000f00 */
[----:B------:R-:W-:Y:S02]  /*0170*/  MOV R13, R11 ;  /* 0x0000000b000d7202 */ /* 0x000fe40000000f00 */
[----:B---3--:R-:W-:-:S07]  /*0180*/  IADD3.X R5, PT, PT, RZ, R5, RZ, P1, !PT ;  /* 0x00000005ff057210 */ /* 0x008fce0000ffe4ff */
.L_x_0:
[----:B------:R-:W-:Y:S01]  /*0190*/  IMAD.WIDE R26, R13, 0x4, R2 ;  /* 0x000000040d1a7825 */ /* 0x000fe200078e0202 */
[----:B------:R-:W-:-:S04]  /*01a0*/  MOV R4, R9 ;  /* 0x0000000900047202 */ /* 0x000fc80000000f00 */
[----:B------:R-:W2:Y:S04]  /*01b0*/  LDG.E R18, desc[UR6][R26.64+-0x8] ;  /* 0xfffff8061a127981 */ /* 0x000ea8000c1e1900 */
[----:B------:R-:W2:Y:S04]  /*01c0*/  LDG.E R9, desc[UR6][R4.64+-0x960] ;  /* 0xfff6a00604097981 */ /* 0x000ea8000c1e1900 */
[----:B------:R-:W3:Y:S04]  /*01d0*/  LDG.E R12, desc[UR6][R4.64+-0x4b0] ;  /* 0xfffb5006040c7981 */ /* 0x000ee8000c1e1900 */
[----:B------:R-:W3:Y:S04]  /*01e0*/  LDG.E R17, desc[UR6][R26.64+-0x4] ;  /* 0xfffffc061a117981 */ /* 0x000ee8000c1e1900 */
[----:B------:R-:W4:Y:S04]  /*01f0*/  LDG.E R10, desc[UR6][R4.64] ;  /* 0x00000006040a7981 */ /* 0x000f28000c1e1900 */
[----:B------:R-:W4:Y:S01]  /*0200*/  LDG.E R15, desc[UR6][R26.64] ;  /* 0x000000061a0f7981 */ /* 0x000f22000c1e1900 */
[----:B------:R-:W-:-:S03]  /*0210*/  IADD3 R7, PT, PT, R13, 0x4, RZ ;  /* 0x000000040d077810 */ /* 0x000fc60007ffe0ff */
[----:B------:R4:W5:Y:S02]  /*0220*/  LDG.E R19, desc[UR6][R26.64+0x4] ;  /* 0x000004061a137981 */ /* 0x000964000c1e1900 */
[----:B------:R-:W-:Y:S02]  /*0230*/  IMAD.WIDE R6, R7, 0x4, R2 ;  /* 0x0000000407067825 */ /* 0x000fe400078e0202 */
[----:B------:R-:W5:Y:S04]  /*0240*/  LDG.E R24, desc[UR6][R4.64+0x4b0] ;  /* 0x0004b00604187981 */ /* 0x000f68000c1e1900 */
[----:B------:R-:W5:Y:S04]  /*0250*/  LDG.E R22, desc[UR6][R4.64+0x960] ;  /* 0x0009600604167981 */ /* 0x000f68000c1e1900 */
[----:B------:R-:W5:Y:S04]  /*0260*/  LDG.E R29, desc[UR6][R6.64+-0x8] ;  /* 0xfffff806061d7981 */ /* 0x000f68000c1e1900 */
[----:B------:R-:W5:Y:S04]  /*0270*/  LDG.E R20, desc[UR6][R4.64+0xe10] ;  /* 0x000e100604147981 */ /* 0x000f68000c1e1900 */
[----:B------:R-:W5:Y:S01]  /*0280*/  LDG.E R27, desc[UR6][R6.64+-0x4] ;  /* 0xfffffc06061b7981 */ /* 0x000f62000c1e1900 */
[----:B------:R-:W-:-:S03]  /*0290*/  IADD3 R23, PT, PT, R13, 0x8, RZ ;  /* 0x000000080d177810 */ /* 0x000fc60007ffe0ff */
[----:B------:R-:W5:Y:S04]  /*02a0*/  LDG.E R14, desc[UR6][R4.64+0x12c0] ;  /* 0x0012c006040e7981 */ /* 0x000f68000c1e1900 */
[----:B------:R-:W5:Y:S04]  /*02b0*/  LDG.E R21, desc[UR6][R6.64] ;  /* 0x0000000606157981 */ /* 0x000f68000c1e1900 */
[----:B------:R0:W5:Y:S04]  /*02c0*/  LDG.E R16, desc[UR6][R6.64+0x4] ;  /* 0x0000040606107981 */ /* 0x000168000c1e1900 */
[----:B------:R-:W5:Y:S01]  /*02d0*/  LDG.E R25, desc[UR6][R4.64+0x1770] ;  /* 0x0017700604197981 */ /* 0x000f62000c1e1900 */
[----:B--2---:R-:W-:-:S02]  /*02e0*/  IMAD R18, R9, R18, R8 ;  /* 0x0000001209127224 */ /* 0x004fc400078e0208 */
[----:B------:R-:W-:-:S05]  /*02f0*/  IMAD.WIDE R8, R23, 0x4, R2 ;  /* 0x0000000417087825 */ /* 0x000fca00078e0202 */
[----:B------:R-:W2:Y:S01]  /*0300*/  LDG.E R23, desc[UR6][R8.64+-0x8] ;  /* 0xfffff80608177981 */ /* 0x000ea2000c1e1900 */
[----:B---3--:R-:W-:-:S03]  /*0310*/  IMAD R12, R12, R17, R18 ;  /* 0x000000110c0c7224 */ /* 0x008fc600078e0212 */
[----:B------:R-:W2:Y:S04]  /*0320*/  LDG.E R18, desc[UR6][R4.64+0x1c20] ;  /* 0x001c200604127981 */ /* 0x000ea8000c1e1900 */
[----:B------:R-:W3:Y:S01]  /*0330*/  LDG.E R17, desc[UR6][R8.64+-0x4] ;  /* 0xfffffc0608117981 */ /* 0x000ee2000c1e1900 */
[----:B----4-:R-:W-:-:S03]  /*0340*/  IMAD R26, R10, R15, R12 ;  /* 0x0000000f0a1a7224 */ /* 0x010fc600078e020c */
[----:B------:R-:W3:Y:S04]  /*0350*/  LDG.E R12, desc[UR6][R4.64+0x20d0] ;  /* 0x0020d006040c7981 */ /* 0x000ee8000c1e1900 */
[----:B------:R-:W4:Y:S04]  /*0360*/  LDG.E R10, desc[UR6][R4.64+0x2580] ;  /* 0x00258006040a7981 */ /* 0x000f28000c1e1900 */
[----:B------:R-:W4:Y:S01]  /*0370*/  LDG.E R15, desc[UR6][R8.64] ;  /* 0x00000006080f7981 */ /* 0x000f22000c1e1900 */
[----:B-----5:R-:W-:Y:S01]  /*0380*/  IMAD R24, R24, R19, R26 ;  /* 0x0000001318187224 */ /* 0x020fe200078e021a */
[----:B0-----:R-:W-:-:S02]  /*0390*/  IADD3 R7, PT, PT, R13, 0xc, RZ ;  /* 0x0000000c0d077810 */ /* 0x001fc40007ffe0ff */
[----:B------:R0:W5:Y:S01]  /*03a0*/  LDG.E R19, desc[UR6][R8.64+0x4] ;  /* 0x0000040608137981 */ /* 0x000162000c1e1900 */
[----:B------:R-:W-:Y:S02]  /*03b0*/  IMAD R22, R22, R29, R24 ;  /* 0x0000001d16167224 */ /* 0x000fe400078e0218 */
[----:B------:R-:W-:Y:S01]  /*03c0*/  IMAD.WIDE R6, R7, 0x4, R2 ;  /* 0x0000000407067825 */ /* 0x000fe200078e0202 */
[----:B------:R-:W5:Y:S04]  /*03d0*/  LDG.E R24, desc[UR6][R4.64+0x2a30] ;  /* 0x002a300604187981 */ /* 0x000f68000c1e1900 */
[----:B------:R-:W5:Y:S01]  /*03e0*/  LDG.E R29, desc[UR6][R6.64+-0x8] ;  /* 0xfffff806061d7981 */ /* 0x000f62000c1e1900 */
[----:B------:R-:W-:-:S03]  /*03f0*/  IMAD R20, R20, R27, R22 ;  /* 0x0000001b14147224 */ /* 0x000fc600078e0216 */
[----:B------:R-:W5:Y:S04]  /*0400*/  LDG.E R22, desc[UR6][R4.64+0x2ee0] ;  /* 0x002ee00604167981 */ /* 0x000f68000c1e1900 */
[----:B------:R-:W5:Y:S01]  /*0410*/  LDG.E R27, desc[UR6][R6.64+-0x4] ;  /* 0xfffffc06061b7981 */ /* 0x000f62000c1e1900 */
[----:B------:R-:W-:-:S03]  /*0420*/  IMAD R20, R14, R21, R20 ;  /* 0x000000150e147224 */ /* 0x000fc600078e0214 */
[----:B------:R-:W5:Y:S01]  /*0430*/  LDG.E R14, desc[UR6][R4.64+0x3390] ;  /* 0x00339006040e7981 */ /* 0x000f62000c1e1900 */
[----:B0-----:R-:W-:-:S03]  /*0440*/  IADD3 R9, PT, PT, R13, 0x10, RZ ;  /* 0x000000100d097810 */ /* 0x001fc60007ffe0ff */
[----:B------:R-:W5:Y:S01]  /*0450*/  LDG.E R21, desc[UR6][R6.64] ;  /* 0x0000000606157981 */ /* 0x000f62000c1e1900 */
[----:B------:R-:W-:-:S03]  /*0460*/  IMAD R26, R25, R16, R20 ;  /* 0x00000010191a7224 */ /* 0x000fc600078e0214 */
[----:B------:R-:W5:Y:S01]  /*0470*/  LDG.E R16, desc[UR6][R4.64+0x3840] ;  /* 0x0038400604107981 */ /* 0x000f62000c1e1900 */
[----:B------:R-:W-:-:S03]  /*0480*/  IMAD.WIDE R8, R9, 0x4, R2 ;  /* 0x0000000409087825 */ /* 0x000fc600078e0202 */
[----:B------:R0:W5:Y:S04]  /*0490*/  LDG.E R20, desc[UR6][R6.64+0x4] ;  /* 0x0000040606147981 */ /* 0x000168000c1e1900 */
[----:B------:R-:W5:Y:S01]  /*04a0*/  LDG.E R25, desc[UR6][R4.64+0x3cf0] ;  /* 0x003cf00604197981 */ /* 0x000f62000c1e1900 */
[----:B--2---:R-:W-:-:S03]  /*04b0*/  IMAD R18, R18, R23, R26 ;  /* 0x0000001712127224 */ /* 0x004fc600078e021a */
        /* <DEDUP_REMOVED lines=16> */
[----:B------:R-:W5:Y:S01]  /*05c0*/  LDG.E R14, desc[UR6][R4.64+0x5460] ;  /* 0x00546006040e7981 */ /* 0x000f62000c1e1900 */
[----:B0-----:R-:W-:-:S03]  /*05d0*/  IADD3 R9, PT, PT, R13, 0x18, RZ ;  /* 0x000000180d097810 */ /* 0x001fc60007ffe0ff */
[----:B------:R-:W5:Y:S01]  /*05e0*/  LDG.E R27, desc[UR6][R4.64+0x6270] ;  /* 0x00627006041b7981 */ /* 0x000f62000c1e1900 */
[----:B------:R-:W-:-:S03]  /*05f0*/  IMAD R22, R16, R21, R22 ;  /* 0x0000001510167224 */ /* 0x000fc600078e0216 */
[----:B------:R-:W5:Y:S04]  /*0600*/  LDG.E R16, desc[UR6][R4.64+0x5910] ;  /* 0x0059100604107981 */ /* 0x000f68000c1e1900 */
[----:B------:R-:W5:Y:S01]  /*0610*/  LDG.E R21, desc[UR6][R6.64+-0x4] ;  /* 0xfffffc0606157981 */ /* 0x000f62000c1e1900 */
[----:B------:R-:W-:-:S03]  /*0620*/  IMAD R26, R25, R20, R22 ;  /* 0x00000014191a7224 */ /* 0x000fc600078e0216 */
[----:B------:R-:W5:Y:S04]  /*0630*/  LDG.E R20, desc[UR6][R4.64+0x5dc0] ;  /* 0x005dc00604147981 */ /* 0x000f68000c1e1900 */
[----:B------:R-:W5:Y:S01]  /*0640*/  LDG.E R25, desc[UR6][R6.64] ;  /* 0x0000000606197981 */ /* 0x000f62000c1e1900 */
[----:B------:R-:W-:-:S03]  /*0650*/  IMAD.WIDE R8, R9, 0x4, R2 ;  /* 0x0000000409087825 */ /* 0x000fc600078e0202 */
[----:B------:R0:W5:Y:S01]  /*0660*/  LDG.E R22, desc[UR6][R6.64+0x4] ;  /* 0x0000040606167981 */ /* 0x000162000c1e1900 */
        /* <DEDUP_REMOVED lines=9> */
[----:B0-----:R-:W-:Y:S01]  /*0700*/  IADD3 R7, PT, PT, R13, 0x1c, RZ ;  /* 0x0000001c0d077810 */ /* 0x001fe20007ffe0ff */
[----:B-----5:R-:W-:-:S02]  /*0710*/  IMAD R24, R24, R19, R26 ;  /* 0x0000001318187224 */ /* 0x020fc400078e021a */
[----:B------:R0:W5:Y:S02]  /*0720*/  LDG.E R19, desc[UR6][R8.64+0x4] ;  /* 0x0000040608137981 */ /* 0x000164000c1e1900 */
[----:B------:R-:W-:-:S04]  /*0730*/  IMAD.WIDE R6, R7, 0x4, R2 ;  /* 0x0000000407067825 */ /* 0x000fc800078e0202 */
[----:B------:R-:W-:Y:S02]  /*0740*/  IMAD R24, R14, R29, R24 ;  /* 0x0000001d0e187224 */ /* 0x000fe400078e0218 */
        /* <DEDUP_REMOVED lines=17> */
[----:B------:R-:W3:Y:S04]  /*0860*/  LDG.E R17, desc[UR6][R4.64+0x8ca0] ;  /* 0x008ca00604117981 */ /* 0x000ee8000c1e1900 */
[----:B------:R-:W3:Y:S01]  /*0870*/  LDG.E R12, desc[UR6][R8.64+-0x8] ;  /* 0xfffff806080c7981 */ /* 0x000ee2000c1e1900 */
[----:B----4-:R-:W-:-:S03]  /*0880*/  IMAD R26, R10, R15, R18 ;  /* 0x0000000f0a1a7224 */ /* 0x010fc600078e0212 */
[----:B------:R-:W2:Y:S04]  /*0890*/  LDG.E R18, desc[UR6][R4.64+0x9150] ;  /* 0x0091500604127981 */ /* 0x000ea8000c1e1900 */
[----:B------:R-:W4:Y:S04]  /*08a0*/  LDG.E R10, desc[UR6][R4.64+0x9600] ;  /* 0x00960006040a7981 */ /* 0x000f28000c1e1900 */
[----:B------:R-:W4:Y:S01]  /*08b0*/  LDG.E R15, desc[UR6][R8.64] ;  /* 0x00000006080f7981 */ /* 0x000f22000c1e1900 */
[----:B0-----:R-:W-:Y:S01]  /*08c0*/  IADD3 R7, PT, PT, R13, 0x24, RZ ;  /* 0x000000240d077810 */ /* 0x001fe20007ffe0ff */
[----:B-----5:R-:W-:-:S02]  /*08d0*/  IMAD R19, R14, R19, R26 ;  /* 0x000000130e137224 */ /* 0x020fc400078e021a */
[----:B------:R0:W5:Y:S02]  /*08e0*/  LDG.E R14, desc[UR6][R8.64+0x4] ;  /* 0x00000406080e7981 */ /* 0x000164000c1e1900 */
[----:B------:R-:W-:-:S04]  /*08f0*/  IMAD.WIDE R6, R7, 0x4, R2 ;  /* 0x0000000407067825 */ /* 0x000fc800078e0202 */
[----:B------:R-:W-:Y:S02]  /*0900*/  IMAD R16, R16, R21, R19 ;  /* 0x0000001510107224 */ /* 0x000fe400078e0213 */
[----:B------:R-:W5:Y:S04]  /*0910*/  LDG.E R19, desc[UR6][R4.64+0x9ab0] ;  /* 0x009ab00604137981 */ /* 0x000f68000c1e1900 */
[----:B------:R-:W5:Y:S01]  /*0920*/  LDG.E R21, desc[UR6][R6.64+-0x8] ;  /* 0xfffff80606157981 */ /* 0x000f62000c1e1900 */
[----:B------:R-:W-:-:S03]  /*0930*/  IMAD R20, R20, R25, R16 ;  /* 0x0000001914147224 */ /* 0x000fc600078e0210 */
[----:B------:R-:W5:Y:S04]  /*0940*/  LDG.E R16, desc[UR6][R4.64+0x9f60] ;  /* 0x009f600604107981 */ /* 0x000f68000c1e1900 */
[----:B------:R-:W5:Y:S01]  /*0950*/  LDG.E R25, desc[UR6][R6.64+-0x4] ;  /* 0xfffffc0606197981 */ /* 0x000f62000c1e1900 */
[----:B------:R-:W-:-:S03]  /*0960*/  IMAD R22, R27, R22, R20 ;  /* 0x000000161b167224 */ /* 0x000fc600078e0214 */
[----:B------:R-:W5:Y:S01]  /*0970*/  LDG.E R20, desc[UR6][R4.64+0xa410] ;  /* 0x00a4100604147981 */ /* 0x000f62000c1e1900 */
[----:B------:R-:W-:-:S03]  /*0980*/  IMAD R26, R29, R24, R22 ;  /* 0x000000181d1a7224 */ /* 0x000fc600078e0216 */
[----:B------:R-:W5:Y:S01]  /*0990*/  LDG.E R22, desc[UR6][R4.64+0xa8c0] ;  /* 0x00a8c00604167981 */ /* 0x000f62000c1e1900 */
[----:B0-----:R-:W-:-:S03]  /*09a0*/  IADD3 R9, PT, PT, R13, 0x28, RZ ;  /* 0x000000280d097810 */ /* 0x001fc60007ffe0ff */
[----:B------:R-:W5:Y:S04]  /*09b0*/  LDG.E R27, desc[UR6][R6.64] ;  /* 0x00000006061b7981 */ /* 0x000f68000c1e1900 */
[----:B------:R0:W5:Y:S01]  /*09c0*/  LDG.E R29, desc[UR6][R6.64+0x4] ;  /* 0x00000406061d7981 */ /* 0x000162000c1e1900 */
[----:B------:R-:W-:-:S03]  /*09d0*/  IMAD.WIDE R8, R9, 0x4, R2 ;  /* 0x0000000409087825 */ /* 0x000fc600078e0202 */
[----:B------:R-:W5:Y:S01]  /*09e0*/  LDG.E R24, desc[UR6][R4.64+0xad70] ;  /* 0x00ad700604187981 */ /* 0x000f62000c1e1900 */
[----:B---3--:R-:W-:-:S03]  /*09f0*/  IMAD R12, R17, R12, R26 ;  /* 0x0000000c110c7224 */ /* 0x008fc600078e021a */
[----:B------:R-:W3:Y:S01]  /*0a00*/  LDG.E R17, desc[UR6][R4.64+0xb220] ;  /* 0x00b2200604117981 */ /* 0x000ee2000c1e1900 */
[----:B--2---:R-:W-:-:S03]  /*0a10*/  IMAD R18, R18, R23, R12 ;  /* 0x0000001712127224 */ /* 0x004fc600078e020c */
[----:B------:R-:W3:Y:S04]  /*0a20*/  LDG.E R12, desc[UR6][R8.64+-0x8] ;  /* 0xfffff806080c7981 */ /* 0x000ee8000c1e1900 */
[----:B------:R-:W2:Y:S01]  /*0a30*/  LDG.E R23, desc[UR6][R8.64+-0x4] ;  /* 0xfffffc0608177981 */ /* 0x000ea2000c1e1900 */
[----:B----4-:R-:W-:-:S03]  /*0a40*/  IMAD R26, R10, R15, R18 ;  /* 0x0000000f0a1a7224 */ /* 0x010fc600078e0212 */
[----:B------:R-:W2:Y:S04]  /*0a50*/  LDG.E R18, desc[UR6][R4.64+0xb6d0] ;  /* 0x00b6d00604127981 */ /* 0x000ea8000c1e1900 */
[----:B------:R-:W4:Y:S04]  /*0a60*/  LDG.E R15, desc[UR6][R4.64+0xbb80] ;  /* 0x00bb8006040f7981 */ /* 0x000f28000c1e1900 */
[----:B------:R-:W4:Y:S01]  /*0a70*/  LDG.E R10, desc[UR6][R8.64] ;  /* 0x00000006080a7981 */ /* 0x000f22000c1e1900 */
[----:B0-----:R-:W-:Y:S01]  /*0a80*/  IADD3 R7, PT, PT, R13, 0x2c, RZ ;  /* 0x0000002c0d077810 */ /* 0x001fe20007ffe0ff */
[----:B-----5:R-:W-:-:S04]  /*0a90*/  IMAD R19, R19, R14, R26 ;  /* 0x0000000e13137224 */ /* 0x020fc800078e021a */
[----:B------:R-:W-:Y:S01]  /*0aa0*/  IMAD.WIDE R6, R7, 0x4, R2 ;  /* 0x0000000407067825 */ /* 0x000fe200078e0202 */
[----:B------:R0:W5:Y:S03]  /*0ab0*/  LDG.E R14, desc[UR6][R8.64+0x4] ;  /* 0x00000406080e7981 */ /* 0x000166000c1e1900 */
[----:B------:R-:W-:Y:S02]  /*0ac0*/  IMAD R16, R16, R21, R19 ;  /* 0x0000001510107224 */ /* 0x000fe400078e0213 */
        /* <DEDUP_REMOVED lines=10> */
[----:B------:R-:W5:Y:S01]  /*0b70*/  LDG.E R22, desc[UR6][R6.64] ;  /* 0x0000000606167981 */ /* 0x000f62000c1e1900 */
[----:B------:R-:W-:-:S03]  /*0b80*/  IMAD.WIDE R8, R9, 0x4, R2 ;  /* 0x0000000409087825 */ /* 0x000fc600078e0202 */
[----:B------:R0:W5:Y:S04]  /*0b90*/  LDG.E R24, desc[UR6][R6.64+0x4] ;  /* 0x0000040606187981 */ /* 0x000168000c1e1900 */
[----:B------:R-:W5:Y:S01]  /*0ba0*/  LDG.E R29, desc[UR6][R4.64+0xd2f0] ;  /* 0x00d2f006041d7981 */ /* 0x000f62000c1e1900 */
[----:B---3--:R-:W-:-:S03]  /*0bb0*/  IMAD R12, R17, R12, R26 ;  /* 0x0000000c110c7224 */ /* 0x008fc600078e021a */
[----:B------:R-:W3:Y:S01]  /*0bc0*/  LDG.E R17, desc[UR6][R4.64+0xe100] ;  /* 0x00e1000604117981 */ /* 0x000ee2000c1e1900 */
[----:B--2---:R-:W-:-:S03]  /*0bd0*/  IMAD R12, R18, R23, R12 ;  /* 0x00000017120c7224 */ /* 0x004fc600078e020c */
[----:B------:R-:W2:Y:S04]  /*0be0*/  LDG.E R18, desc[UR6][R4.64+0xd7a0] ;  /* 0x00d7a00604127981 */ /* 0x000ea8000c1e1900 */
[----:B------:R-:W2:Y:S01]  /*0bf0*/  LDG.E R23, desc[UR6][R8.64+-0x8] ;  /* 0xfffff80608177981 */ /* 0x000ea2000c1e1900 */
[----:B----4-:R-:W-:-:S03]  /*0c00*/  IMAD R26, R15, R10, R12 ;  /* 0x0000000a0f1a7224 */ /* 0x010fc600078e020c */
[----:B------:R-:W4:Y:S04]  /*0c10*/  LDG.E R15, desc[UR6][R4.64+0xdc50] ;  /* 0x00dc5006040f7981 */ /* 0x000f28000c1e1900 */
[----:B------:R-:W4:Y:S04]  /*0c20*/  LDG.E R10, desc[UR6][R8.64+-0x4] ;  /* 0xfffffc06080a7981 */ /* 0x000f28000c1e1900 */
[----:B------:R-:W3:Y:S01]  /*0c30*/  LDG.E R12, desc[UR6][R8.64] ;  /* 0x00000006080c7981 */ /* 0x000ee2000c1e1900 */
[----:B0-----:R-:W-:Y:S01]  /*0c40*/  IADD3 R7, PT, PT, R13, 0x34, RZ ;  /* 0x000000340d077810 */ /* 0x001fe20007ffe0ff */
[----:B-----5:R-:W-:-:S04]  /*0c50*/  IMAD R14, R19, R14, R26 ;  /* 0x0000000e130e7224 */ /* 0x020fc800078e021a */
[----:B------:R-:W-:Y:S01]  /*0c60*/  IMAD.WIDE R6, R7, 0x4, R2 ;  /* 0x0000000407067825 */ /* 0x000fe200078e0202 */
[----:B------:R-:W5:Y:S03]  /*0c70*/  LDG.E R19, desc[UR6][R4.64+0xe5b0] ;  /* 0x00e5b00604137981 */ /* 0x000f66000c1e1900 */
[----:B------:R-:W-:Y:S02]  /*0c80*/  IMAD R16, R21, R16, R14 ;  /* 0x0000001015107224 */ /* 0x000fe400078e020e */
[----:B------:R0:W5:Y:S04]  /*0c90*/  LDG.E R14, desc[UR6][R8.64+0x4] ;  /* 0x00000406080e7981 */ /* 0x000168000c1e1900 */
[----:B------:R-:W5:Y:S01]  /*0ca0*/  LDG.E R21, desc[UR6][R6.64+-0x8] ;  /* 0xfffff80606157981 */ /* 0x000f62000c1e1900 */
[----:B------:R-:W-:Y:S01]  /*0cb0*/  IMAD R16, R27, R20, R16 ;  /* 0x000000141b107224 */ /* 0x000fe200078e0210 */
[----:B------:R-:W-:-:S02]  /*0cc0*/  IADD3 R26, PT, PT, R13, 0x38, RZ ;  /* 0x000000380d1a7810 */ /* 0x000fc40007ffe0ff */
[----:B------:R-:W5:Y:S01]  /*0cd0*/  LDG.E R20, desc[UR6][R6.64] ;  /* 0x0000000606147981 */ /* 0x000f62000c1e1900 */
[----:B------:R-:W-:-:S03]  /*0ce0*/  IMAD R22, R25, R22, R16 ;  /* 0x0000001619167224 */ /* 0x000fc600078e0210 */
[----:B------:R-:W5:Y:S04]  /*0cf0*/  LDG.E R16, desc[UR6][R4.64+0xea60] ;  /* 0x00ea600604107981 */ /* 0x000f68000c1e1900 */
[----:B------:R-:W5:Y:S01]  /*0d00*/  LDG.E R25, desc[UR6][R6.64+-0x4] ;  /* 0xfffffc0606197981 */ /* 0x000f62000c1e1900 */
[----:B------:R-:W-:-:S03]  /*0d10*/  IMAD R29, R29, R24, R22 ;  /* 0x000000181d1d7224 */ /* 0x000fc600078e0216 */
[----:B------:R-:W5:Y:S01]  /*0d20*/  LDG.E R22, desc[UR6][R4.64+0xef10] ;  /* 0x00ef100604167981 */ /* 0x000f62000c1e1900 */
[----:B0-----:R-:W-:-:S03]  /*0d30*/  IMAD.WIDE R8, R26, 0x4, R2 ;  /* 0x000000041a087825 */ /* 0x001fc600078e0202 */
[----:B------:R-:W5:Y:S04]  /*0d40*/  LDG.E R27, desc[UR6][R4.64+0xf3c0] ;  /* 0x00f3c006041b7981 */ /* 0x000f68000c1e1900 */
[----:B------:R-:W5:Y:S04]  /*0d50*/  LDG.E R24, desc[UR6][R6.64+0x4] ;  /* 0x0000040606187981 */ /* 0x000f68000c1e1900 */
[----:B------:R-:W5:Y:S04]  /*0d60*/  LDG.E R6, desc[UR6][R8.64] ;  /* 0x0000000608067981 */ /* 0x000f68000c1e1900 */
[----:B------:R-:W5:Y:S01]  /*0d70*/  LDG.E R7, desc[UR6][R4.64+0x10b30] ;  /* 0x010b300604077981 */ /* 0x000f62000c1e1900 */
[----:B--2---:R-:W-:-:S03]  /*0d80*/  IMAD R18, R18, R23, R29 ;  /* 0x0000001712127224 */ /* 0x004fc600078e021d */
[----:B------:R-:W2:Y:S04]  /*0d90*/  LDG.E R23, desc[UR6][R4.64+0xf870] ;  /* 0x00f8700604177981 */ /* 0x000ea8000c1e1900 */
[----:B------:R-:W2:Y:S01]  /*0da0*/  LDG.E R29, desc[UR6][R4.64+0x10680] ;  /* 0x01068006041d7981 */ /* 0x000ea2000c1e1900 */
[----:B----4-:R-:W-:-:S03]  /*0db0*/  IMAD R18, R15, R10, R18 ;  /* 0x0000000a0f127224 */ /* 0x010fc600078e0212 */
[----:B------:R-:W4:Y:S04]  /*0dc0*/  LDG.E R10, desc[UR6][R4.64+0xfd20] ;  /* 0x00fd2006040a7981 */ /* 0x000f28000c1e1900 */
[----:B------:R-:W4:Y:S01]  /*0dd0*/  LDG.E R15, desc[UR6][R8.64+-0x8] ;  /* 0xfffff806080f7981 */ /* 0x000f22000c1e1900 */
[----:B---3--:R-:W-:-:S03]  /*0de0*/  IMAD R26, R17, R12, R18 ;  /* 0x0000000c111a7224 */ /* 0x008fc600078e0212 */
[----:B------:R-:W3:Y:S04]  /*0df0*/  LDG.E R17, desc[UR6][R4.64+0x101d0] ;  /* 0x0101d00604117981 */ /* 0x000ee8000c1e1900 */
[----:B------:R-:W3:Y:S04]  /*0e00*/  LDG.E R18, desc[UR6][R8.64+-0x4] ;  /* 0xfffffc0608127981 */ /* 0x000ee8000c1e1900 */
[----:B------:R0:W3:Y:S01]  /*0e10*/  LDG.E R12, desc[UR6][R8.64+0x4] ;  /* 0x00000406080c7981 */ /* 0x0000e2000c1e1900 */
[----:B-----5:R-:W-:Y:S01]  /*0e20*/  IMAD R14, R19, R14, R26 ;  /* 0x0000000e130e7224 */ /* 0x020fe200078e021a */
[----:B------:R-:W-:-:S03]  /*0e30*/  UIADD3 UR4, UPT, UPT, UR4, 0x3c, URZ ;  /* 0x0000003c04047890 */ /* 0x000fc6000fffe0ff */
[----:B------:R-:W-:-:S04]  /*0e40*/  IMAD R14, R16, R21, R14 ;  /* 0x00000015100e7224 */ /* 0x000fc800078e020e */
[----:B------:R-:W-:-:S04]  /*0e50*/  IMAD R14, R22, R25, R14 ;  /* 0x00000019160e7224 */ /* 0x000fc800078e020e */
[----:B------:R-:W-:Y:S01]  /*0e60*/  IMAD R14, R27, R20, R14 ;  /* 0x000000141b0e7224 */ /* 0x000fe200078e020e */
[----:B------:R-:W-:Y:S01]  /*0e70*/  UISETP.NE.AND UP0, UPT, UR4, 0x12c, UPT ;  /* 0x0000012c0400788c */ /* 0x000fe2000bf05270 */
[----:B0-----:R-:W-:Y:S02]  /*0e80*/  IADD3 R9, P0, PT, R4, 0x11940, RZ ;  /* 0x0001194004097810 */ /* 0x001fe40007f1e0ff */
[----:B------:R-:W-:Y:S02]  /*0e90*/  IADD3 R13, PT, PT, R13, 0x3c, RZ ;  /* 0x0000003c0d0d7810 */ /* 0x000fe40007ffe0ff */
[----:B------:R-:W-:Y:S01]  /*0ea0*/  IADD3.X R5, PT, PT, RZ, R5, RZ, P0, !PT ;  /* 0x00000005ff057210 */ /* 0x000fe200007fe4ff */
[----:B--2---:R-:W-:-:S04]  /*0eb0*/  IMAD R14, R23, R24, R14 ;  /* 0x00000018170e7224 */ /* 0x004fc800078e020e */
[----:B----4-:R-:W-:-:S04]  /*0ec0*/  IMAD R10, R10, R15, R14 ;  /* 0x0000000f0a0a7224 */ /* 0x010fc800078e020e */
[----:B---3--:R-:W-:-:S04]  /*0ed0*/  IMAD R10, R17, R18, R10 ;  /* 0x00000012110a7224 */ /* 0x008fc800078e020a */
[----:B------:R-:W-:-:S04]  /*0ee0*/  IMAD R6, R29, R6, R10 ;  /* 0x000000061d067224 */ /* 0x000fc800078e020a */
[----:B------:R-:W-:Y:S01]  /*0ef0*/  IMAD R8, R7, R12, R6 ;  /* 0x0000000c07087224 */ /* 0x000fe200078e0206 */
[----:B------:R-:W-:Y:S06]  /*0f00*/  BRA.U UP0, `(.L_x_0) ;  /* 0xfffffff100a07547 */ /* 0x000fec000b83ffff */
[----:B------:R-:W0:Y:S01]  /*0f10*/  LDC.64 R2, c[0x0][0x390] ;  /* 0x0000e400ff027b82 */ /* 0x000e220000000a00 */
[----:B------:R-:W-:-:S05]  /*0f20*/  IADD3 R11, PT, PT, R0, R11, RZ ;  /* 0x0000000b000b7210 */ /* 0x000fca0007ffe0ff */
[----:B0-----:R-:W-:-:S05]  /*0f30*/  IMAD.WIDE R2, R11, 0x4, R2 ;  /* 0x000000040b027825 */ /* 0x001fca00078e0202 */
[----:B------:R-:W-:Y:S01]  /*0f40*/  STG.E desc[UR6][R2.64], R8 ;  /* 0x0000000802007986 */ /* 0x000fe2000c101906 */
[----:B------:R-:W-:Y:S05]  /*0f50*/  EXIT ;  /* 0x000000000000794d */ /* 0x000fea0003800000 */
.L_x_1:
[----:B------:R-:W-:-:S00]  /*0f60*/  BRA `(.L_x_1) ;  /* 0xfffffffc00fc7947 */ /* 0x000fc0000383ffff */
[----:B------:R-:W-:-:S00]  /*0f70*/  NOP ;  /* 0x0000000000007918 */ /* 0x000fc00000000000 */
        /* <DEDUP_REMOVED lines=8> */
.L_x_2:


//--------------------- .nv.shared.reserved.0     --------------------------
	.section	.nv.shared.reserved.0,"aw",@nobits
	.weak		__nv_reservedSMEM_offset_0_alias
	.size		__nv_reservedSMEM_offset_0_alias, 0, 64
	.other		__nv_reservedSMEM_offset_0_alias,@"STO_CUDA_RESERVED_SHARED STV_DEFAULT"
__nv_reservedSMEM_offset_0_alias:
	.zero		0
	.zero		64


//--------------------- .nv.constant0._Z10mul_matrixPiS_S_ --------------------------
	.section	.nv.constant0._Z10mul_matrixPiS_S_,"a",@progbits
	.sectionflags	@""
	.align	4
.nv.constant0._Z10mul_matrixPiS_S_:
	.zero		920


//--------------------- SYMBOLS --------------------------

	.type		.nv.reservedSmem.offset0,@object
	.size		.nv.reservedSmem.offset0,0x4
